//
// Generated by NVIDIA NVVM Compiler
//
// Compiler Build ID: CL-36424714
// Cuda compilation tools, release 13.0, V13.0.88
// Based on NVVM 20.0.0
//

.version 9.0
.target sm_100
.address_size 64

	// .globl	_Z16kernelFuncDoublePd

.visible .entry _Z16kernelFuncDoublePd(
	.param .u64 .ptr .align 1 _Z16kernelFuncDoublePd_param_0
)
{
	.reg .b64 	%rd<4>;
	.reg .b64 	%fd<7>;

	ld.param.u64 	%rd1, [_Z16kernelFuncDoublePd_param_0];
	cvta.to.global.u64 	%rd2, %rd1;
	ld.global.f64 	%fd1, [%rd2];
	sqrt.rm.f64 	%fd2, %fd1;
	sqrt.rp.f64 	%fd3, %fd2;
	rcp.rz.f64 	%fd4, %fd3;
	min.f64 	%fd5, %fd3, %fd4;
	st.global.f64 	[%rd2], %fd5;
	cvt.rmi.f64.f64 	%fd6, %fd4;
	st.global.f64 	[%rd2+8], %fd6;
	mov.b64 	%rd3, 9221120237041090560;
	st.global.u64 	[%rd2+16], %rd3;
	ret;

}
	// .globl	_Z15kernelFuncFloatPf
.visible .entry _Z15kernelFuncFloatPf(
	.param .u64 .ptr .align 1 _Z15kernelFuncFloatPf_param_0
)
{
	.reg .b32 	%f<17>;
	.reg .b64 	%rd<3>;
	.reg .b64 	%fd<3>;

	ld.param.u64 	%rd1, [_Z15kernelFuncFloatPf_param_0];
	cvta.to.global.u64 	%rd2, %rd1;
	ld.global.f32 	%f1, [%rd2];
	sqrt.rm.f32 	%f2, %f1;
	sqrt.rp.f32 	%f3, %f2;
	cvt.f64.f32 	%fd1, %f3;
	rcp.rz.f64 	%fd2, %fd1;
	cvt.rn.f32.f64 	%f4, %fd2;
	min.f32 	%f5, %f3, %f4;
	cos.approx.f32 	%f6, %f5;
	mul.f32 	%f7, %f6, 0f40549A78;
	ex2.approx.f32 	%f8, %f7;
	mul.f32 	%f9, %f8, 0f3FB8AA3B;
	ex2.approx.f32 	%f10, %f9;
	st.global.f32 	[%rd2], %f10;
	sin.approx.f32 	%f11, %f10;
	cos.approx.f32 	%f12, %f10;
	st.global.f32 	[%rd2+8], %f12;
	sin.approx.f32 	%f13, %f11;
	sin.approx.f32 	%f14, %f13;
	cos.approx.f32 	%f15, %f13;
	div.approx.f32 	%f16, %f14, %f15;
	st.global.f32 	[%rd2+4], %f16;
	ret;

}


// ===== COMPILED SASS (sm_100) =====

	.target	sm_100

	.elftype	@"ET_EXEC"


//--------------------- .note.nv.tkinfo           --------------------------
	.section	.note.nv.tkinfo,"",@"SHT_NOTE"
	.sectionflags	@"SHF_NOTE_NV_TKINFO"
	.tkinfo
        /*0018*/ 	.word	0x00000002
        /*0030*/ 	.string	""
        /*0030*/ 	.string	"ptxas"
        /*0030*/ 	.string	"Cuda compilation tools, release 13.0, V13.0.88"
        /*0030*/ 	.string	"Build cuda_13.0.r13.0/compiler.36424714_0"
        /*0030*/ 	.string	"-arch sm_100 -m 64 "



//--------------------- .note.nv.cuinfo           --------------------------
	.section	.note.nv.cuinfo,"",@"SHT_NOTE"
	.sectionflags	@"SHF_NOTE_NV_CUINFO"
        /*0018*/ 	.short	0x0002
        /*001a*/ 	.short	0x0064
        /*001c*/ 	.short	0x0082
	.zero		2


//--------------------- .nv.info                  --------------------------
	.section	.nv.info,"",@"SHT_CUDA_INFO"
	.align	4


	//----- nvinfo : EIATTR_REGCOUNT
	.align		4
        /*0000*/ 	.byte	0x04, 0x2f
        /*0002*/ 	.short	(.L_1 - .L_0)
	.align		4
.L_0:
        /*0004*/ 	.word	index@(_Z16kernelFuncDoublePd)
        /*0008*/ 	.word	0x00000013


	//----- nvinfo : EIATTR_FRAME_SIZE
	.align		4
.L_1:
        /*000c*/ 	.byte	0x04, 0x11
        /*000e*/ 	.short	(.L_3 - .L_2)
	.align		4
.L_2:
        /*0010*/ 	.word	index@($__internal_5_$__cuda_sm20_rcp_rz_f64)
        /*0014*/ 	.word	0x00000000


	//----- nvinfo : EIATTR_FRAME_SIZE
	.align		4
.L_3:
        /*0018*/ 	.byte	0x04, 0x11
        /*001a*/ 	.short	(.L_5 - .L_4)
	.align		4
.L_4:
        /*001c*/ 	.word	index@($__internal_4_$__cuda_sm20_dsqrt_ru_f64)
        /*0020*/ 	.word	0x00000000


	//----- nvinfo : EIATTR_FRAME_SIZE
	.align		4
.L_5:
        /*0024*/ 	.byte	0x04, 0x11
        /*0026*/ 	.short	(.L_7 - .L_6)
	.align		4
.L_6:
        /*0028*/ 	.word	index@($__internal_3_$__cuda_sm20_dsqrt_rd_f64)
        /*002c*/ 	.word	0x00000000


	//----- nvinfo : EIATTR_FRAME_SIZE
	.align		4
.L_7:
        /*0030*/ 	.byte	0x04, 0x11
        /*0032*/ 	.short	(.L_9 - .L_8)
	.align		4
.L_8:
        /*0034*/ 	.word	index@(_Z16kernelFuncDoublePd)
        /*0038*/ 	.word	0x00000000


	//----- nvinfo : EIATTR_REGCOUNT
	.align		4
.L_9:
        /*003c*/ 	.byte	0x04, 0x2f
        /*003e*/ 	.short	(.L_11 - .L_10)
	.align		4
.L_10:
        /*0040*/ 	.word	index@(_Z15kernelFuncFloatPf)
        /*0044*/ 	.word	0x00000012


	//----- nvinfo : EIATTR_FRAME_SIZE
	.align		4
.L_11:
        /*0048*/ 	.byte	0x04, 0x11
        /*004a*/ 	.short	(.L_13 - .L_12)
	.align		4
.L_12:
        /*004c*/ 	.word	index@($__internal_2_$__cuda_sm20_sqrt_ru_f32_slowpath)
        /*0050*/ 	.word	0x00000000


	//----- nvinfo : EIATTR_FRAME_SIZE
	.align		4
.L_13:
        /*0054*/ 	.byte	0x04, 0x11
        /*0056*/ 	.short	(.L_15 - .L_14)
	.align		4
.L_14:
        /*0058*/ 	.word	index@($__internal_1_$__cuda_sm20_sqrt_rd_f32_slowpath)
        /*005c*/ 	.word	0x00000000


	//----- nvinfo : EIATTR_FRAME_SIZE
	.align		4
.L_15:
        /*0060*/ 	.byte	0x04, 0x11
        /*0062*/ 	.short	(.L_17 - .L_16)
	.align		4
.L_16:
        /*0064*/ 	.word	index@($__internal_0_$__cuda_sm20_rcp_rz_f64)
        /*0068*/ 	.word	0x00000000


	//----- nvinfo : EIATTR_FRAME_SIZE
	.align		4
.L_17:
        /*006c*/ 	.byte	0x04, 0x11
        /*006e*/ 	.short	(.L_19 - .L_18)
	.align		4
.L_18:
        /*0070*/ 	.word	index@(_Z15kernelFuncFloatPf)
        /*0074*/ 	.word	0x00000000


	//----- nvinfo : EIATTR_MIN_STACK_SIZE
	.align		4
.L_19:
        /*0078*/ 	.byte	0x04, 0x12
        /*007a*/ 	.short	(.L_21 - .L_20)
	.align		4
.L_20:
        /*007c*/ 	.word	index@(_Z15kernelFuncFloatPf)
        /*0080*/ 	.word	0x00000000


	//----- nvinfo : EIATTR_MIN_STACK_SIZE
	.align		4
.L_21:
        /*0084*/ 	.byte	0x04, 0x12
        /*0086*/ 	.short	(.L_23 - .L_22)
	.align		4
.L_22:
        /*0088*/ 	.word	index@(_Z16kernelFuncDoublePd)
        /*008c*/ 	.word	0x00000000
.L_23:


//--------------------- .nv.compat                --------------------------
	.section	.nv.compat,"",@"SHT_CUDA_COMPAT_INFO"
	.align	4
        /*0000*/ 	.byte	0x02, 0x09, 0x00, 0x00, 0x02, 0x02, 0x01, 0x00, 0x02, 0x05, 0x05, 0x00, 0x03, 0x07, 0x01, 0x01
        /*0010*/ 	.byte	0x02, 0x03, 0x00, 0x00, 0x02, 0x06, 0x01, 0x00, 0x04, 0x0b, 0x08, 0x00, 0x01, 0x00, 0x00, 0x00
        /*0020*/ 	.byte	0x00, 0x00, 0x00, 0x00


//--------------------- .nv.info._Z15kernelFuncFloatPf --------------------------
	.section	.nv.info._Z15kernelFuncFloatPf,"",@"SHT_CUDA_INFO"
	.sectionflags	@""
	.align	4


	//----- nvinfo : EIATTR_CUDA_API_VERSION
	.align		4
        /*0000*/ 	.byte	0x04, 0x37
        /*0002*/ 	.short	(.L_25 - .L_24)
.L_24:
        /*0004*/ 	.word	0x00000082


	//----- nvinfo : EIATTR_KPARAM_INFO
	.align		4
.L_25:
        /*0008*/ 	.byte	0x04, 0x17
        /*000a*/ 	.short	(.L_27 - .L_26)
.L_26:
        /*000c*/ 	.word	0x00000000
        /*0010*/ 	.short	0x0000
        /*0012*/ 	.short	0x0000
        /*0014*/ 	.byte	0x00, 0xf5, 0x21, 0x00


	//----- nvinfo : EIATTR_SPARSE_MMA_MASK
	.align		4
.L_27:
        /*0018*/ 	.byte	0x03, 0x50
        /*001a*/ 	.short	0x0000


	//----- nvinfo : EIATTR_MAXREG_COUNT
	.align		4
        /*001c*/ 	.byte	0x03, 0x1b
        /*001e*/ 	.short	0x00ff


	//----- nvinfo : EIATTR_MERCURY_ISA_VERSION
	.align		4
        /*0020*/ 	.byte	0x03, 0x5f
        /*0022*/ 	.short	0x0101


	//----- nvinfo : EIATTR_VRC_CTA_INIT_COUNT
	.align		4
        /*0024*/ 	.byte	0x02, 0x4a
	.zero		1
	.zero		1


	//----- nvinfo : EIATTR_EXIT_INSTR_OFFSETS
	.align		4
        /*0028*/ 	.byte	0x04, 0x1c
        /*002a*/ 	.short	(.L_29 - .L_28)


	//   ....[0]....
.L_28:
        /*002c*/ 	.word	0x00000420


	//----- nvinfo : EIATTR_CRS_STACK_SIZE
	.align		4
.L_29:
        /*0030*/ 	.byte	0x04, 0x1e
        /*0032*/ 	.short	(.L_31 - .L_30)
.L_30:
        /*0034*/ 	.word	0x00000000


	//----- nvinfo : EIATTR_CBANK_PARAM_SIZE
	.align		4
.L_31:
        /*0038*/ 	.byte	0x03, 0x19
        /*003a*/ 	.short	0x0008


	//----- nvinfo : EIATTR_PARAM_CBANK
	.align		4
        /*003c*/ 	.byte	0x04, 0x0a
        /*003e*/ 	.short	(.L_33 - .L_32)
	.align		4
.L_32:
        /*0040*/ 	.word	index@(.nv.constant0._Z15kernelFuncFloatPf)
        /*0044*/ 	.short	0x0380
        /*0046*/ 	.short	0x0008


	//----- nvinfo : EIATTR_SW_WAR
	.align		4
.L_33:
        /*0048*/ 	.byte	0x04, 0x36
        /*004a*/ 	.short	(.L_35 - .L_34)
.L_34:
        /*004c*/ 	.word	0x00000008
.L_35:


//--------------------- .nv.info._Z16kernelFuncDoublePd --------------------------
	.section	.nv.info._Z16kernelFuncDoublePd,"",@"SHT_CUDA_INFO"
	.sectionflags	@""
	.align	4


	//----- nvinfo : EIATTR_CUDA_API_VERSION
	.align		4
        /*0000*/ 	.byte	0x04, 0x37
        /*0002*/ 	.short	(.L_37 - .L_36)
.L_36:
        /*0004*/ 	.word	0x00000082


	//----- nvinfo : EIATTR_KPARAM_INFO
	.align		4
.L_37:
        /*0008*/ 	.byte	0x04, 0x17
        /*000a*/ 	.short	(.L_39 - .L_38)
.L_38:
        /*000c*/ 	.word	0x00000000
        /*0010*/ 	.short	0x0000
        /*0012*/ 	.short	0x0000
        /*0014*/ 	.byte	0x00, 0xf5, 0x21, 0x00


	//----- nvinfo : EIATTR_SPARSE_MMA_MASK
	.align		4
.L_39:
        /*0018*/ 	.byte	0x03, 0x50
        /*001a*/ 	.short	0x0000


	//----- nvinfo : EIATTR_MAXREG_COUNT
	.align		4
        /*001c*/ 	.byte	0x03, 0x1b
        /*001e*/ 	.short	0x00ff


	//----- nvinfo : EIATTR_MERCURY_ISA_VERSION
	.align		4
        /*0020*/ 	.byte	0x03, 0x5f
        /*0022*/ 	.short	0x0101


	//----- nvinfo : EIATTR_VRC_CTA_INIT_COUNT
	.align		4
        /*0024*/ 	.byte	0x02, 0x4a
	.zero		1
	.zero		1


	//----- nvinfo : EIATTR_EXIT_INSTR_OFFSETS
	.align		4
        /*0028*/ 	.byte	0x04, 0x1c
        /*002a*/ 	.short	(.L_41 - .L_40)


	//   ....[0]....
.L_40:
        /*002c*/ 	.word	0x00000190


	//----- nvinfo : EIATTR_CRS_STACK_SIZE
	.align		4
.L_41:
        /*0030*/ 	.byte	0x04, 0x1e
        /*0032*/ 	.short	(.L_43 - .L_42)
.L_42:
        /*0034*/ 	.word	0x00000000


	//----- nvinfo : EIATTR_CBANK_PARAM_SIZE
	.align		4
.L_43:
        /*0038*/ 	.byte	0x03, 0x19
        /*003a*/ 	.short	0x0008


	//----- nvinfo : EIATTR_PARAM_CBANK
	.align		4
        /*003c*/ 	.byte	0x04, 0x0a
        /*003e*/ 	.short	(.L_45 - .L_44)
	.align		4
.L_44:
        /*0040*/ 	.word	index@(.nv.constant0._Z16kernelFuncDoublePd)
        /*0044*/ 	.short	0x0380
        /*0046*/ 	.short	0x0008


	//----- nvinfo : EIATTR_SW_WAR
	.align		4
.L_45:
        /*0048*/ 	.byte	0x04, 0x36
        /*004a*/ 	.short	(.L_47 - .L_46)
.L_46:
        /*004c*/ 	.word	0x00000008
.L_47:


//--------------------- .nv.callgraph             --------------------------
	.section	.nv.callgraph,"",@"SHT_CUDA_CALLGRAPH"
	.align	4
	.sectionentsize	8
	.align		4
        /*0000*/ 	.word	0x00000000
	.align		4
        /*0004*/ 	.word	0xffffffff
	.align		4
        /*0008*/ 	.word	0x00000000
	.align		4
        /*000c*/ 	.word	0xfffffffe
	.align		4
        /*0010*/ 	.word	0x00000000
	.align		4
        /*0014*/ 	.word	0xfffffffd
	.align		4
        /*0018*/ 	.word	0x00000000
	.align		4
        /*001c*/ 	.word	0xfffffffc


//--------------------- .text._Z15kernelFuncFloatPf --------------------------
	.section	.text._Z15kernelFuncFloatPf,"ax",@progbits
	.align	128
        .global         _Z15kernelFuncFloatPf
        .type           _Z15kernelFuncFloatPf,@function
        .size           _Z15kernelFuncFloatPf,(.L_x_25 - _Z15kernelFuncFloatPf)
        .other          _Z15kernelFuncFloatPf,@"STO_CUDA_ENTRY STV_DEFAULT"
_Z15kernelFuncFloatPf:
.text._Z15kernelFuncFloatPf:
[----:B------:R-:W-:Y:S08]  /*0000*/  LDC R1, c[0x0][0x37c] ;  /* 0x0000df00ff017b82 */ /* 0x000ff00000000800 */
[----:B------:R-:W0:Y:S01]  /*0010*/  LDC.64 R2, c[0x0][0x380] ;  /* 0x0000e000ff027b82 */ /* 0x000e220000000a00 */
[----:B------:R-:W0:Y:S02]  /*0020*/  LDCU.64 UR4, c[0x0][0x358] ;  /* 0x00006b00ff0477ac */ /* 0x000e240008000a00 */
[----:B0-----:R-:W2:Y:S02]  /*0030*/  LDG.E R0, desc[UR4][R2.64] ;  /* 0x0000000402007981 */ /* 0x001ea4000c1e1900 */
[----:B--2---:R-:W-:-:S04]  /*0040*/  IADD3 R4, PT, PT, R0, -0xd000000, RZ ;  /* 0xf300000000047810 */ /* 0x004fc80007ffe0ff */
[----:B------:R-:W-:-:S13]  /*0050*/  ISETP.GT.U32.AND P0, PT, R4, 0x727fffff, PT ;  /* 0x727fffff0400780c */ /* 0x000fda0003f04070 */
[----:B------:R-:W-:Y:S05]  /*0060*/  @!P0 BRA `(.L_x_0) ;  /* 0x0000000000108947 */ /* 0x000fea0003800000 */
[----:B------:R-:W-:-:S07]  /*0070*/  MOV R6, 0x90 ;  /* 0x0000009000067802 */ /* 0x000fce0000000f00 */
[----:B------:R-:W-:Y:S05]  /*0080*/  CALL.REL.NOINC `($__internal_1_$__cuda_sm20_sqrt_rd_f32_slowpath) ;  /* 0x0000000400f47944 */ /* 0x000fea0003c00000 */
[----:B------:R-:W-:Y:S01]  /*0090*/  IMAD.MOV.U32 R2, RZ, RZ, R0 ;  /* 0x000000ffff027224 */ /* 0x000fe200078e0000 */
[----:B------:R-:W-:Y:S06]  /*00a0*/  BRA `(.L_x_1) ;  /* 0x0000000000247947 */ /* 0x000fec0003800000 */
.L_x_0:
[----:B------:R-:W0:Y:S02]  /*00b0*/  MUFU.RSQ R3, R0 ;  /* 0x0000000000037308 */ /* 0x000e240000001400 */
[----:B0-----:R-:W-:Y:S01]  /*00c0*/  FMUL.FTZ R2, R0, R3 ;  /* 0x0000000300027220 */ /* 0x001fe20000410000 */
[----:B------:R-:W-:-:S03]  /*00d0*/  FMUL.FTZ R3, R3, 0.5 ;  /* 0x3f00000003037820 */ /* 0x000fc60000410000 */
[----:B------:R-:W-:-:S04]  /*00e0*/  FADD.FTZ R4, -R2, -RZ ;  /* 0x800000ff02047221 */ /* 0x000fc80000010100 */
[----:B------:R-:W-:-:S04]  /*00f0*/  FFMA R5, R3, R4, 0.5 ;  /* 0x3f00000003057423 */ /* 0x000fc80000000004 */
[----:B------:R-:W-:-:S04]  /*0100*/  FFMA R2, R2, R5, R2 ;  /* 0x0000000502027223 */ /* 0x000fc80000000002 */
[----:B------:R-:W-:-:S04]  /*0110*/  FADD.FTZ R5, -R2, -RZ ;  /* 0x800000ff02057221 */ /* 0x000fc80000010100 */
[----:B------:R-:W-:-:S04]  /*0120*/  FFMA R5, R2, R5, R0 ;  /* 0x0000000502057223 */ /* 0x000fc80000000000 */
[----:B------:R-:W-:-:S07]  /*0130*/  FFMA.RM R2, R3, R5, R2 ;  /* 0x0000000503027223 */ /* 0x000fce0000004002 */
.L_x_1:
[----:B------:R-:W-:-:S04]  /*0140*/  IADD3 R0, PT, PT, R2, -0xd000000, RZ ;  /* 0xf300000002007810 */ /* 0x000fc80007ffe0ff */
[----:B------:R-:W-:-:S13]  /*0150*/  ISETP.GT.U32.AND P0, PT, R0, 0x727fffff, PT ;  /* 0x727fffff0000780c */ /* 0x000fda0003f04070 */
[----:B------:R-:W-:Y:S05]  /*0160*/  @!P0 BRA `(.L_x_2) ;  /* 0x0000000000108947 */ /* 0x000fea0003800000 */
[----:B------:R-:W-:Y:S01]  /*0170*/  IMAD.MOV.U32 R0, RZ, RZ, R2 ;  /* 0x000000ffff007224 */ /* 0x000fe200078e0002 */
[----:B------:R-:W-:-:S07]  /*0180*/  MOV R4, 0x1a0 ;  /* 0x000001a000047802 */ /* 0x000fce0000000f00 */
[----:B------:R-:W-:Y:S05]  /*0190*/  CALL.REL.NOINC `($__internal_2_$__cuda_sm20_sqrt_ru_f32_slowpath) ;  /* 0x00000008001c7944 */ /* 0x000fea0003c00000 */
[----:B------:R-:W-:Y:S05]  /*01a0*/  BRA `(.L_x_3) ;  /* 0x0000000000187947 */ /* 0x000fea0003800000 */
.L_x_2:
[----:B------:R-:W0:Y:S02]  /*01b0*/  MUFU.RSQ R3, R2 ;  /* 0x0000000200037308 */ /* 0x000e240000001400 */
[C---:B0-----:R-:W-:Y:S01]  /*01c0*/  FMUL.FTZ R5, R3.reuse, R2 ;  /* 0x0000000203057220 */ /* 0x041fe20000410000 */
[----:B------:R-:W-:-:S03]  /*01d0*/  FMUL.FTZ R3, R3, 0.5 ;  /* 0x3f00000003037820 */ /* 0x000fc60000410000 */
[----:B------:R-:W-:-:S04]  /*01e0*/  FADD.FTZ R0, -R5, -RZ ;  /* 0x800000ff05007221 */ /* 0x000fc80000010100 */
[----:B------:R-:W-:-:S04]  /*01f0*/  FFMA R0, R5, R0, R2 ;  /* 0x0000000005007223 */ /* 0x000fc80000000002 */
[----:B------:R-:W-:-:S07]  /*0200*/  FFMA.RP R0, R0, R3, R5 ;  /* 0x0000000300007223 */ /* 0x000fce0000008005 */
.L_x_3:
[----:B------:R0:W1:Y:S01]  /*0210*/  F2F.F64.F32 R6, R0 ;  /* 0x0000000000067310 */ /* 0x0000620000201800 */
[----:B------:R-:W-:-:S07]  /*0220*/  MOV R2, 0x240 ;  /* 0x0000024000027802 */ /* 0x000fce0000000f00 */
[----:B01----:R-:W-:Y:S05]  /*0230*/  CALL.REL.NOINC `($__internal_0_$__cuda_sm20_rcp_rz_f64) ;  /* 0x00000000007c7944 */ /* 0x003fea0003c00000 */
[----:B------:R-:W-:Y:S01]  /*0240*/  IMAD.MOV.U32 R3, RZ, RZ, R5 ;  /* 0x000000ffff037224 */ /* 0x000fe200078e0005 */
[----:B------:R-:W-:-:S05]  /*0250*/  MOV R2, R4 ;  /* 0x0000000400027202 */ /* 0x000fca0000000f00 */
[----:B------:R-:W0:Y:S02]  /*0260*/  F2F.F32.F64 R3, R2 ;  /* 0x0000000200037310 */ /* 0x000e240000301000 */
[----:B0-----:R-:W-:-:S05]  /*0270*/  FMNMX R0, R3, R0, PT ;  /* 0x0000000003007209 */ /* 0x001fca0003800000 */
[----:B------:R-:W-:-:S04]  /*0280*/  FMUL.RZ R6, R0, 0.15915493667125701904 ;  /* 0x3e22f98300067820 */ /* 0x000fc8000040c000 */
[----:B------:R-:W0:Y:S02]  /*0290*/  MUFU.COS R0, R6 ;  /* 0x0000000600007308 */ /* 0x000e240000000000 */
[----:B0-----:R-:W-:-:S06]  /*02a0*/  FMUL R0, R0, 3.3219280242919921875 ;  /* 0x40549a7800007820 */ /* 0x001fcc0000400000 */
[----:B------:R-:W0:Y:S02]  /*02b0*/  MUFU.EX2 R0, R0 ;  /* 0x0000000000007308 */ /* 0x000e240000000800 */
[----:B0-----:R-:W-:-:S05]  /*02c0*/  FMUL R4, R0, 1.4426950216293334961 ;  /* 0x3fb8aa3b00047820 */ /* 0x001fca0000400000 */
[----:B------:R-:W-:-:S13]  /*02d0*/  FSETP.GEU.AND P0, PT, R4, -126, PT ;  /* 0xc2fc00000400780b */ /* 0x000fda0003f0e000 */
[----:B------:R-:W-:-:S04]  /*02e0*/  @!P0 FMUL R4, R4, 0.5 ;  /* 0x3f00000004048820 */ /* 0x000fc80000400000 */
[----:B------:R-:W0:Y:S02]  /*02f0*/  MUFU.EX2 R5, R4 ;  /* 0x0000000400057308 */ /* 0x000e240000000800 */
[----:B0-----:R-:W-:-:S04]  /*0300*/  @!P0 FMUL R5, R5, R5 ;  /* 0x0000000505058220 */ /* 0x001fc80000400000 */
[----:B------:R-:W-:-:S04]  /*0310*/  FMUL.RZ R8, R5, 0.15915493667125701904 ;  /* 0x3e22f98305087820 */ /* 0x000fc8000040c000 */
[----:B------:R-:W0:Y:S08]  /*0320*/  MUFU.SIN R2, R8 ;  /* 0x0000000800027308 */ /* 0x000e300000000400 */
[----:B------:R-:W-:Y:S01]  /*0330*/  MUFU.COS R7, R8 ;  /* 0x0000000800077308 */ /* 0x000fe20000000000 */
[----:B0-----:R-:W-:-:S07]  /*0340*/  FMUL.RZ R10, R2, 0.15915493667125701904 ;  /* 0x3e22f983020a7820 */ /* 0x001fce000040c000 */
[----:B------:R-:W0:Y:S02]  /*0350*/  MUFU.SIN R2, R10 ;  /* 0x0000000a00027308 */ /* 0x000e240000000400 */
[----:B0-----:R-:W-:Y:S02]  /*0360*/  FMUL.RZ R11, R2, 0.15915493667125701904 ;  /* 0x3e22f983020b7820 */ /* 0x001fe4000040c000 */
[----:B------:R-:W0:Y:S04]  /*0370*/  LDC.64 R2, c[0x0][0x380] ;  /* 0x0000e000ff027b82 */ /* 0x000e280000000a00 */
[----:B------:R-:W1:Y:S08]  /*0380*/  MUFU.COS R6, R11 ;  /* 0x0000000b00067308 */ /* 0x000e700000000000 */
[----:B------:R-:W2:Y:S01]  /*0390*/  MUFU.SIN R0, R11 ;  /* 0x0000000b00007308 */ /* 0x000ea20000000400 */
[C---:B-1----:R-:W-:Y:S01]  /*03a0*/  FSETP.GEU.AND P0, PT, |R6|.reuse, 1.175494350822287508e-38, PT ;  /* 0x008000000600780b */ /* 0x042fe20003f0e200 */
[----:B0-----:R-:W-:Y:S04]  /*03b0*/  STG.E desc[UR4][R2.64], R5 ;  /* 0x0000000502007986 */ /* 0x001fe8000c101904 */
[----:B------:R-:W-:Y:S08]  /*03c0*/  STG.E desc[UR4][R2.64+0x8], R7 ;  /* 0x0000080702007986 */ /* 0x000ff0000c101904 */
[----:B------:R-:W-:Y:S01]  /*03d0*/  @!P0 FMUL R6, R6, 16777216 ;  /* 0x4b80000006068820 */ /* 0x000fe20000400000 */
[----:B--2---:R-:W-:-:S03]  /*03e0*/  @!P0 FMUL R0, R0, 16777216 ;  /* 0x4b80000000008820 */ /* 0x004fc60000400000 */
[----:B------:R-:W0:Y:S02]  /*03f0*/  MUFU.RCP R9, R6 ;  /* 0x0000000600097308 */ /* 0x000e240000001000 */
[----:B0-----:R-:W-:-:S05]  /*0400*/  FMUL R9, R9, R0 ;  /* 0x0000000009097220 */ /* 0x001fca0000400000 */
[----:B------:R-:W-:Y:S01]  /*0410*/  STG.E desc[UR4][R2.64+0x4], R9 ;  /* 0x0000040902007986 */ /* 0x000fe2000c101904 */
[----:B------:R-:W-:Y:S05]  /*0420*/  EXIT ;  /* 0x000000000000794d */ /* 0x000fea0003800000 */
        .weak           $__internal_0_$__cuda_sm20_rcp_rz_f64
        .type           $__internal_0_$__cuda_sm20_rcp_rz_f64,@function
        .size           $__internal_0_$__cuda_sm20_rcp_rz_f64,($__internal_1_$__cuda_sm20_sqrt_rd_f32_slowpath - $__internal_0_$__cuda_sm20_rcp_rz_f64)
$__internal_0_$__cuda_sm20_rcp_rz_f64:
[----:B------:R-:W-:Y:S01]  /*0430*/  SHF.L.U32 R3, R7, 0x1, RZ ;  /* 0x0000000107037819 */ /* 0x000fe200000006ff */
[----:B------:R-:W-:Y:S01]  /*0440*/  IMAD.MOV.U32 R8, RZ, RZ, R7 ;  /* 0x000000ffff087224 */ /* 0x000fe200078e0007 */
[----:B------:R-:W-:Y:S02]  /*0450*/  MOV R11, R6 ;  /* 0x00000006000b7202 */ /* 0x000fe40000000f00 */
[----:B------:R-:W-:-:S05]  /*0460*/  SHF.R.U32.HI R3, RZ, 0x15, R3 ;  /* 0x00000015ff037819 */ /* 0x000fca0000011603 */
[----:B------:R-:W-:-:S05]  /*0470*/  VIADD R9, R3, 0xffffffff ;  /* 0xffffffff03097836 */ /* 0x000fca0000000000 */
[----:B------:R-:W-:-:S13]  /*0480*/  ISETP.GT.U32.AND P0, PT, R9, 0x7fd, PT ;  /* 0x000007fd0900780c */ /* 0x000fda0003f04070 */
[----:B------:R-:W-:Y:S05]  /*0490*/  @!P0 BRA `(.L_x_4) ;  /* 0x0000000000508947 */ /* 0x000fea0003800000 */
[----:B------:R-:W-:-:S14]  /*04a0*/  DSETP.GTU.AND P0, PT, |R6|, +INF , PT ;  /* 0x7ff000000600742a */ /* 0x000fdc0003f0c200 */
[----:B------:R-:W-:Y:S02]  /*04b0*/  @P0 LOP3.LUT R5, R7, 0x80000, RZ, 0xfc, !PT ;  /* 0x0008000007050812 */ /* 0x000fe400078efcff */
[----:B------:R-:W-:Y:S01]  /*04c0*/  @P0 MOV R4, R11 ;  /* 0x0000000b00040202 */ /* 0x000fe20000000f00 */
[----:B------:R-:W-:Y:S06]  /*04d0*/  @P0 BRA `(.L_x_5) ;  /* 0x0000000000d80947 */ /* 0x000fec0003800000 */
[----:B------:R-:W-:-:S14]  /*04e0*/  DSETP.NEU.AND P0, PT, |R6|, +INF , PT ;  /* 0x7ff000000600742a */ /* 0x000fdc0003f0d200 */
[----:B------:R-:W-:Y:S01]  /*04f0*/  @!P0 LOP3.LUT R5, R7, 0x80000000, RZ, 0xc0, !PT ;  /* 0x8000000007058812 */ /* 0x000fe200078ec0ff */
[----:B------:R-:W-:Y:S01]  /*0500*/  @!P0 IMAD.MOV.U32 R4, RZ, RZ, RZ ;  /* 0x000000ffff048224 */ /* 0x000fe200078e00ff */
[----:B------:R-:W-:Y:S06]  /*0510*/  @!P0 BRA `(.L_x_5) ;  /* 0x0000000000c88947 */ /* 0x000fec0003800000 */
[----:B------:R-:W-:-:S14]  /*0520*/  DSETP.NEU.AND P0, PT, R6, RZ, PT ;  /* 0x000000ff0600722a */ /* 0x000fdc0003f0d000 */
[----:B------:R-:W-:-:S04]  /*0530*/  @!P0 LOP3.LUT R4, R7, 0x80000000, RZ, 0xc0, !PT ;  /* 0x8000000007048812 */ /* 0x000fc800078ec0ff */
[----:B------:R-:W-:Y:S02]  /*0540*/  @!P0 LOP3.LUT R5, R4, 0x7ff00000, RZ, 0xfc, !PT ;  /* 0x7ff0000004058812 */ /* 0x000fe400078efcff */
[----:B------:R-:W-:Y:S01]  /*0550*/  @!P0 MOV R4, RZ ;  /* 0x000000ff00048202 */ /* 0x000fe20000000f00 */
[----:B------:R-:W-:Y:S06]  /*0560*/  @!P0 BRA `(.L_x_5) ;  /* 0x0000000000b48947 */ /* 0x000fec0003800000 */
[----:B------:R-:W-:-:S13]  /*0570*/  ISETP.GE.AND P0, PT, R9, RZ, PT ;  /* 0x000000ff0900720c */ /* 0x000fda0003f06270 */
[----:B------:R-:W-:Y:S01]  /*0580*/  @!P0 DMUL R6, R6, 1.80143985094819840000e+16 ;  /* 0x4350000006068828 */ /* 0x000fe20000000000 */
[----:B------:R-:W-:Y:S01]  /*0590*/  @!P0 IMAD.MOV.U32 R4, RZ, RZ, 0x36 ;  /* 0x00000036ff048424 */ /* 0x000fe200078e00ff */
[----:B------:R-:W-:-:S08]  /*05a0*/  @P0 MOV R4, RZ ;  /* 0x000000ff00040202 */ /* 0x000fd00000000f00 */
[----:B------:R-:W-:Y:S01]  /*05b0*/  @!P0 MOV R11, R6 ;  /* 0x00000006000b8202 */ /* 0x000fe20000000f00 */
[----:B------:R-:W-:Y:S01]  /*05c0*/  @!P0 IMAD.MOV.U32 R8, RZ, RZ, R7 ;  /* 0x000000ffff088224 */ /* 0x000fe200078e0007 */
[----:B------:R-:W-:Y:S06]  /*05d0*/  BRA `(.L_x_6) ;  /* 0x0000000000047947 */ /* 0x000fec0003800000 */
.L_x_4:
[----:B------:R-:W-:-:S07]  /*05e0*/  IMAD.MOV.U32 R4, RZ, RZ, RZ ;  /* 0x000000ffff047224 */ /* 0x000fce00078e00ff */
.L_x_6:
[----:B------:R-:W-:Y:S01]  /*05f0*/  IADD3 R7, PT, PT, R3, -0x3ff, RZ ;  /* 0xfffffc0103077810 */ /* 0x000fe20007ffe0ff */
[----:B------:R-:W-:-:S04]  /*0600*/  IMAD.MOV.U32 R6, RZ, RZ, R11 ;  /* 0x000000ffff067224 */ /* 0x000fc800078e000b */
[----:B------:R-:W-:Y:S01]  /*0610*/  IMAD R7, R7, -0x100000, R8 ;  /* 0xfff0000007077824 */ /* 0x000fe200078e0208 */
[----:B------:R-:W-:-:S03]  /*0620*/  MOV R8, 0x1 ;  /* 0x0000000100087802 */ /* 0x000fc60000000f00 */
[----:B------:R-:W0:Y:S03]  /*0630*/  MUFU.RCP64H R9, R7 ;  /* 0x0000000700097308 */ /* 0x000e260000001800 */
[----:B0-----:R-:W-:-:S08]  /*0640*/  DFMA R10, -R6, R8, 1 ;  /* 0x3ff00000060a742b */ /* 0x001fd00000000108 */
[-C--:B------:R-:W-:Y:S02]  /*0650*/  DFMA R12, R8, R10.reuse, R8 ;  /* 0x0000000a080c722b */ /* 0x080fe40000000008 */
[----:B------:R-:W-:-:S08]  /*0660*/  DMUL R14, R10, R10 ;  /* 0x0000000a0a0e7228 */ /* 0x000fd00000000000 */
[----:B------:R-:W-:-:S08]  /*0670*/  DFMA R14, R12, R14, R12 ;  /* 0x0000000e0c0e722b */ /* 0x000fd0000000000c */
[-C--:B------:R-:W-:Y:S02]  /*0680*/  DFMA R12, -R6, R14.reuse, 1 ;  /* 0x3ff00000060c742b */ /* 0x080fe4000000010e */
[----:B------:R-:W-:-:S06]  /*0690*/  DFMA R8, R10, R14, R8 ;  /* 0x0000000e0a08722b */ /* 0x000fcc0000000008 */
[----:B------:R-:W-:Y:S02]  /*06a0*/  DFMA R12, R14, R12, R14 ;  /* 0x0000000c0e0c722b */ /* 0x000fe4000000000e */
[----:B------:R-:W-:-:S08]  /*06b0*/  DFMA R10, -R6, R8, 1 ;  /* 0x3ff00000060a742b */ /* 0x000fd00000000108 */
[----:B------:R-:W-:-:S10]  /*06c0*/  DFMA.RZ R6, R12, R10, R8 ;  /* 0x0000000a0c06722b */ /* 0x000fd4000000c008 */
[----:B------:R-:W-:-:S04]  /*06d0*/  SHF.L.U32 R5, R7, 0x1, RZ ;  /* 0x0000000107057819 */ /* 0x000fc800000006ff */
[----:B------:R-:W-:-:S04]  /*06e0*/  SHF.R.U32.HI R5, RZ, 0x15, R5 ;  /* 0x00000015ff057819 */ /* 0x000fc80000011605 */
[----:B------:R-:W-:-:S05]  /*06f0*/  IADD3 R10, PT, PT, R4, R5, -R3 ;  /* 0x00000005040a7210 */ /* 0x000fca0007ffe803 */
[----:B------:R-:W-:-:S05]  /*0700*/  VIADD R3, R10, 0x3fe ;  /* 0x000003fe0a037836 */ /* 0x000fca0000000000 */
[----:B------:R-:W-:-:S13]  /*0710*/  ISETP.GT.U32.AND P0, PT, R3, 0x7fd, PT ;  /* 0x000007fd0300780c */ /* 0x000fda0003f04070 */
[----:B------:R-:W-:Y:S02]  /*0720*/  @!P0 IADD3 R3, PT, PT, R10, 0x3ff, -R5 ;  /* 0x000003ff0a038810 */ /* 0x000fe40007ffe805 */
[----:B------:R-:W-:Y:S02]  /*0730*/  @!P0 MOV R4, R6 ;  /* 0x0000000600048202 */ /* 0x000fe40000000f00 */
[----:B------:R-:W-:Y:S01]  /*0740*/  @!P0 LEA R5, R3, R7, 0x14 ;  /* 0x0000000703058211 */ /* 0x000fe200078ea0ff */
[----:B------:R-:W-:Y:S06]  /*0750*/  @!P0 BRA `(.L_x_5) ;  /* 0x0000000000388947 */ /* 0x000fec0003800000 */
[----:B------:R-:W-:-:S13]  /*0760*/  ISETP.GT.AND P0, PT, R10, 0x3ff, PT ;  /* 0x000003ff0a00780c */ /* 0x000fda0003f04270 */
[----:B------:R-:W-:Y:S01]  /*0770*/  @P0 IMAD.MOV.U32 R8, RZ, RZ, -0x1 ;  /* 0xffffffffff080424 */ /* 0x000fe200078e00ff */
[----:B------:R-:W-:Y:S01]  /*0780*/  @P0 MOV R5, 0x7fefffff ;  /* 0x7fefffff00050802 */ /* 0x000fe20000000f00 */
[----:B------:R-:W-:Y:S06]  /*0790*/  @P0 BRA `(.L_x_7) ;  /* 0x0000000000200947 */ /* 0x000fec0003800000 */
[----:B------:R-:W-:-:S13]  /*07a0*/  ISETP.GE.AND P0, PT, R10, -0x434, PT ;  /* 0xfffffbcc0a00780c */ /* 0x000fda0003f06270 */
[----:B------:R-:W-:Y:S01]  /*07b0*/  @P0 LOP3.LUT R4, R7, 0xfffff, RZ, 0xc0, !PT ;  /* 0x000fffff07040812 */ /* 0x000fe200078ec0ff */
[----:B------:R-:W-:Y:S01]  /*07c0*/  @!P0 IMAD.MOV.U32 R5, RZ, RZ, RZ ;  /* 0x000000ffff058224 */ /* 0x000fe200078e00ff */
[----:B------:R-:W-:Y:S02]  /*07d0*/  @P0 IADD3 R3, PT, PT, -R10, -0x3fe, RZ ;  /* 0xfffffc020a030810 */ /* 0x000fe40007ffe1ff */
[----:B------:R-:W-:Y:S02]  /*07e0*/  @P0 LOP3.LUT R4, R4, 0x100000, RZ, 0xfc, !PT ;  /* 0x0010000004040812 */ /* 0x000fe400078efcff */
[----:B------:R-:W-:Y:S02]  /*07f0*/  @!P0 MOV R8, RZ ;  /* 0x000000ff00088202 */ /* 0x000fe40000000f00 */
[-CC-:B------:R-:W-:Y:S02]  /*0800*/  @P0 SHF.R.S64 R8, R6, R3.reuse, R4.reuse ;  /* 0x0000000306080219 */ /* 0x180fe40000001004 */
[----:B------:R-:W-:-:S07]  /*0810*/  @P0 SHF.R.S32.HI R5, RZ, R3, R4 ;  /* 0x00000003ff050219 */ /* 0x000fce0000011404 */
.L_x_7:
[----:B------:R-:W-:Y:S02]  /*0820*/  LOP3.LUT R5, R5, 0x80000000, R7, 0xf8, !PT ;  /* 0x8000000005057812 */ /* 0x000fe400078ef807 */
[----:B------:R-:W-:-:S07]  /*0830*/  MOV R4, R8 ;  /* 0x0000000800047202 */ /* 0x000fce0000000f00 */
.L_x_5:
[----:B------:R-:W-:-:S04]  /*0840*/  MOV R3, 0x0 ;  /* 0x0000000000037802 */ /* 0x000fc80000000f00 */
[----:B------:R-:W-:Y:S05]  /*0850*/  RET.REL.NODEC R2 `(_Z15kernelFuncFloatPf) ;  /* 0xfffffff402e87950 */ /* 0x000fea0003c3ffff */
        .weak           $__internal_1_$__cuda_sm20_sqrt_rd_f32_slowpath
        .type           $__internal_1_$__cuda_sm20_sqrt_rd_f32_slowpath,@function
        .size           $__internal_1_$__cuda_sm20_sqrt_rd_f32_slowpath,($__internal_2_$__cuda_sm20_sqrt_ru_f32_slowpath - $__internal_1_$__cuda_sm20_sqrt_rd_f32_slowpath)
$__internal_1_$__cuda_sm20_sqrt_rd_f32_slowpath:
[----:B------:R-:W-:-:S13]  /*0860*/  LOP3.LUT P0, RZ, R0, 0x7fffffff, RZ, 0xc0, !PT ;  /* 0x7fffffff00ff7812 */ /* 0x000fda000780c0ff */
[----:B------:R-:W-:Y:S01]  /*0870*/  @!P0 IMAD.MOV.U32 R2, RZ, RZ, R0 ;  /* 0x000000ffff028224 */ /* 0x000fe200078e0000 */
[----:B------:R-:W-:Y:S06]  /*0880*/  @!P0 BRA `(.L_x_8) ;  /* 0x0000000000508947 */ /* 0x000fec0003800000 */
[----:B------:R-:W-:-:S13]  /*0890*/  FSETP.GEU.FTZ.AND P0, PT, R0, RZ, PT ;  /* 0x000000ff0000720b */ /* 0x000fda0003f1e000 */
[----:B------:R-:W-:Y:S01]  /*08a0*/  @!P0 MOV R2, 0x7fffffff ;  /* 0x7fffffff00028802 */ /* 0x000fe20000000f00 */
[----:B------:R-:W-:Y:S06]  /*08b0*/  @!P0 BRA `(.L_x_8) ;  /* 0x0000000000448947 */ /* 0x000fec0003800000 */
[----:B------:R-:W-:-:S13]  /*08c0*/  FSETP.GTU.FTZ.AND P0, PT, |R0|, +INF , PT ;  /* 0x7f8000000000780b */ /* 0x000fda0003f1c200 */
[----:B------:R-:W-:Y:S01]  /*08d0*/  @P0 FADD.FTZ R2, R0, 1 ;  /* 0x3f80000000020421 */ /* 0x000fe20000010000 */
[----:B------:R-:W-:Y:S06]  /*08e0*/  @P0 BRA `(.L_x_8) ;  /* 0x0000000000380947 */ /* 0x000fec0003800000 */
[----:B------:R-:W-:-:S13]  /*08f0*/  FSETP.NEU.FTZ.AND P0, PT, |R0|, +INF , PT ;  /* 0x7f8000000000780b */ /* 0x000fda0003f1d200 */
[----:B------:R-:W-:Y:S01]  /*0900*/  @!P0 MOV R2, R0 ;  /* 0x0000000000028202 */ /* 0x000fe20000000f00 */
[----:B------:R-:W-:Y:S06]  /*0910*/  @!P0 BRA `(.L_x_8) ;  /* 0x00000000002c8947 */ /* 0x000fec0003800000 */
[----:B------:R-:W-:-:S04]  /*0920*/  FFMA R0, R0, 1.84467440737095516160e+19, RZ ;  /* 0x5f80000000007823 */ /* 0x000fc800000000ff */
        /* <DEDUP_REMOVED lines=8> */
[----:B------:R-:W-:-:S04]  /*09b0*/  FFMA.RM R2, R3, R2, R5 ;  /* 0x0000000203027223 */ /* 0x000fc80000004005 */
[----:B------:R-:W-:-:S07]  /*09c0*/  FMUL.FTZ R2, R2, 2.3283064365386962891e-10 ;  /* 0x2f80000002027820 */ /* 0x000fce0000410000 */
.L_x_8:
[----:B------:R-:W-:Y:S02]  /*09d0*/  HFMA2 R3, -RZ, RZ, 0, 0 ;  /* 0x00000000ff037431 */ /* 0x000fe400000001ff */
[----:B------:R-:W-:Y:S01]  /*09e0*/  IMAD.MOV.U32 R0, RZ, RZ, R2 ;  /* 0x000000ffff007224 */ /* 0x000fe200078e0002 */
[----:B------:R-:W-:-:S04]  /*09f0*/  MOV R2, R6 ;  /* 0x0000000600027202 */ /* 0x000fc80000000f00 */
[----:B------:R-:W-:Y:S05]  /*0a00*/  RET.REL.NODEC R2 `(_Z15kernelFuncFloatPf) ;  /* 0xfffffff4027c7950 */ /* 0x000fea0003c3ffff */
        .weak           $__internal_2_$__cuda_sm20_sqrt_ru_f32_slowpath
        .type           $__internal_2_$__cuda_sm20_sqrt_ru_f32_slowpath,@function
        .size           $__internal_2_$__cuda_sm20_sqrt_ru_f32_slowpath,(.L_x_25 - $__internal_2_$__cuda_sm20_sqrt_ru_f32_slowpath)
$__internal_2_$__cuda_sm20_sqrt_ru_f32_slowpath:
        /* <DEDUP_REMOVED lines=17> */
[----:B------:R-:W-:-:S04]  /*0b20*/  FFMA R2, R5, R2, R0 ;  /* 0x0000000205027223 */ /* 0x000fc80000000000 */
[----:B------:R-:W-:-:S04]  /*0b30*/  FFMA.RP R2, R2, R3, R5 ;  /* 0x0000000302027223 */ /* 0x000fc80000008005 */
[----:B------:R-:W-:-:S07]  /*0b40*/  FMUL.FTZ R2, R2, 2.3283064365386962891e-10 ;  /* 0x2f80000002027820 */ /* 0x000fce0000410000 */
.L_x_9:
[----:B------:R-:W-:Y:S02]  /*0b50*/  HFMA2 R3, -RZ, RZ, 0, 0 ;  /* 0x00000000ff037431 */ /* 0x000fe400000001ff */
[----:B------:R-:W-:Y:S01]  /*0b60*/  IMAD.MOV.U32 R0, RZ, RZ, R2 ;  /* 0x000000ffff007224 */ /* 0x000fe200078e0002 */
[----:B------:R-:W-:-:S04]  /*0b70*/  MOV R2, R4 ;  /* 0x0000000400027202 */ /* 0x000fc80000000f00 */
[----:B------:R-:W-:Y:S05]  /*0b80*/  RET.REL.NODEC R2 `(_Z15kernelFuncFloatPf) ;  /* 0xfffffff4021c7950 */ /* 0x000fea0003c3ffff */
.L_x_10:
[----:B------:R-:W-:-:S00]  /*0b90*/  BRA `(.L_x_10) ;  /* 0xfffffffc00fc7947 */ /* 0x000fc0000383ffff */
[----:B------:R-:W-:-:S00]  /*0ba0*/  NOP ;  /* 0x0000000000007918 */ /* 0x000fc00000000000 */
        /* <DEDUP_REMOVED lines=13> */
.L_x_25:


//--------------------- .text._Z16kernelFuncDoublePd --------------------------
	.section	.text._Z16kernelFuncDoublePd,"ax",@progbits
	.align	128
        .global         _Z16kernelFuncDoublePd
        .type           _Z16kernelFuncDoublePd,@function
        .size           _Z16kernelFuncDoublePd,(.L_x_28 - _Z16kernelFuncDoublePd)
        .other          _Z16kernelFuncDoublePd,@"STO_CUDA_ENTRY STV_DEFAULT"
_Z16kernelFuncDoublePd:
.text._Z16kernelFuncDoublePd:
[----:B------:R-:W-:Y:S08]  /*0000*/  LDC R1, c[0x0][0x37c] ;  /* 0x0000df00ff017b82 */ /* 0x000ff00000000800 */
[----:B------:R-:W0:Y:S01]  /*0010*/  LDC.64 R2, c[0x0][0x380] ;  /* 0x0000e000ff027b82 */ /* 0x000e220000000a00 */
[----:B------:R-:W0:Y:S02]  /*0020*/  LDCU.64 UR4, c[0x0][0x358] ;  /* 0x00006b00ff0477ac */ /* 0x000e240008000a00 */
[----:B0-----:R-:W5:Y:S01]  /*0030*/  LDG.E.64 R2, desc[UR4][R2.64] ;  /* 0x0000000402027981 */ /* 0x001f62000c1e1b00 */
[----:B------:R-:W-:-:S07]  /*0040*/  MOV R0, 0x60 ;  /* 0x0000006000007802 */ /* 0x000fce0000000f00 */
[----:B-----5:R-:W-:Y:S05]  /*0050*/  CALL.REL.NOINC `($__internal_3_$__cuda_sm20_dsqrt_rd_f64) ;  /* 0x0000000000507944 */ /* 0x020fea0003c00000 */
[----:B------:R-:W-:-:S07]  /*0060*/  MOV R0, 0x80 ;  /* 0x0000008000007802 */ /* 0x000fce0000000f00 */
[----:B------:R-:W-:Y:S05]  /*0070*/  CALL.REL.NOINC `($__internal_4_$__cuda_sm20_dsqrt_ru_f64) ;  /* 0x00000004001c7944 */ /* 0x000fea0003c00000 */
[----:B------:R-:W-:-:S07]  /*0080*/  MOV R4, 0xa0 ;  /* 0x000000a000047802 */ /* 0x000fce0000000f00 */
[----:B------:R-:W-:Y:S05]  /*0090*/  CALL.REL.NOINC `($__internal_5_$__cuda_sm20_rcp_rz_f64) ;  /* 0x0000000400f07944 */ /* 0x000fea0003c00000 */
[----:B------:R-:W0:Y:S01]  /*00a0*/  LDC.64 R4, c[0x0][0x380] ;  /* 0x0000e000ff047b82 */ /* 0x000e220000000a00 */
[----:B------:R-:W-:Y:S01]  /*00b0*/  DSETP.MIN.AND P0, P1, R6, R2, PT ;  /* 0x000000020600722a */ /* 0x000fe20003900000 */
[----:B------:R-:W-:Y:S01]  /*00c0*/  IMAD.MOV.U32 R0, RZ, RZ, R7 ;  /* 0x000000ffff007224 */ /* 0x000fe200078e0007 */
[----:B------:R-:W1:Y:S01]  /*00d0*/  FRND.F64.FLOOR R8, R6 ;  /* 0x0000000600087313 */ /* 0x000e620000305800 */
[----:B------:R-:W-:Y:S01]  /*00e0*/  IMAD.MOV.U32 R13, RZ, RZ, R2 ;  /* 0x000000ffff0d7224 */ /* 0x000fe200078e0002 */
[----:B------:R-:W-:Y:S01]  /*00f0*/  MOV R10, 0x0 ;  /* 0x00000000000a7802 */ /* 0x000fe20000000f00 */
[----:B------:R-:W-:Y:S01]  /*0100*/  IMAD.MOV.U32 R2, RZ, RZ, R6 ;  /* 0x000000ffff027224 */ /* 0x000fe200078e0006 */
[----:B------:R-:W-:Y:S01]  /*0110*/  FSEL R15, R0, R3, P0 ;  /* 0x00000003000f7208 */ /* 0x000fe20000000000 */
[----:B------:R-:W-:-:S03]  /*0120*/  IMAD.MOV.U32 R11, RZ, RZ, 0x7ff80000 ;  /* 0x7ff80000ff0b7424 */ /* 0x000fc600078e00ff */
[----:B------:R-:W-:-:S04]  /*0130*/  SEL R2, R2, R13, P0 ;  /* 0x0000000d02027207 */ /* 0x000fc80000000000 */
[----:B------:R-:W-:-:S05]  /*0140*/  @P1 LOP3.LUT R15, R3, 0x80000, RZ, 0xfc, !PT ;  /* 0x00080000030f1812 */ /* 0x000fca00078efcff */
[----:B------:R-:W-:Y:S01]  /*0150*/  IMAD.MOV.U32 R3, RZ, RZ, R15 ;  /* 0x000000ffff037224 */ /* 0x000fe200078e000f */
[----:B0-----:R-:W-:Y:S04]  /*0160*/  STG.E.64 desc[UR4][R4.64+0x10], R10 ;  /* 0x0000100a04007986 */ /* 0x001fe8000c101b04 */
[----:B-1----:R-:W-:Y:S04]  /*0170*/  STG.E.64 desc[UR4][R4.64+0x8], R8 ;  /* 0x0000080804007986 */ /* 0x002fe8000c101b04 */
[----:B------:R-:W-:Y:S01]  /*0180*/  STG.E.64 desc[UR4][R4.64], R2 ;  /* 0x0000000204007986 */ /* 0x000fe2000c101b04 */
[----:B------:R-:W-:Y:S05]  /*0190*/  EXIT ;  /* 0x000000000000794d */ /* 0x000fea0003800000 */
        .weak           $__internal_3_$__cuda_sm20_dsqrt_rd_f64
        .type           $__internal_3_$__cuda_sm20_dsqrt_rd_f64,@function
        .size           $__internal_3_$__cuda_sm20_dsqrt_rd_f64,($__internal_4_$__cuda_sm20_dsqrt_ru_f64 - $__internal_3_$__cuda_sm20_dsqrt_rd_f64)
$__internal_3_$__cuda_sm20_dsqrt_rd_f64:
[----:B------:R-:W-:Y:S01]  /*01a0*/  IMAD.SHL.U32 R4, R3, 0x2, RZ ;  /* 0x0000000203047824 */ /* 0x000fe200078e00ff */
[----:B------:R-:W-:Y:S01]  /*01b0*/  MOV R5, R3 ;  /* 0x0000000300057202 */ /* 0x000fe20000000f00 */
[----:B------:R-:W-:-:S03]  /*01c0*/  IMAD.MOV.U32 R13, RZ, RZ, R2 ;  /* 0x000000ffff0d7224 */ /* 0x000fc600078e0002 */
[----:B------:R-:W-:Y:S02]  /*01d0*/  LEA.HI R6, R4, 0xffffffff, RZ, 0xb ;  /* 0xffffffff04067811 */ /* 0x000fe400078f58ff */
[----:B------:R-:W-:Y:S02]  /*01e0*/  SHF.R.U32.HI R4, RZ, 0x1f, R3 ;  /* 0x0000001fff047819 */ /* 0x000fe40000011603 */
[----:B------:R-:W-:-:S04]  /*01f0*/  ISETP.GT.U32.AND P0, PT, R6, 0x7fd, PT ;  /* 0x000007fd0600780c */ /* 0x000fc80003f04070 */
[----:B------:R-:W-:-:S13]  /*0200*/  ISETP.NE.OR P0, PT, R4, RZ, P0 ;  /* 0x000000ff0400720c */ /* 0x000fda0000705670 */
[----:B------:R-:W-:Y:S05]  /*0210*/  @!P0 BRA `(.L_x_11) ;  /* 0x0000000000448947 */ /* 0x000fea0003800000 */
[----:B------:R-:W-:-:S14]  /*0220*/  DSETP.GEU.AND P0, PT, R2, RZ, PT ;  /* 0x000000ff0200722a */ /* 0x000fdc0003f0e000 */
[----:B------:R-:W-:Y:S02]  /*0230*/  @!P0 IMAD.MOV.U32 R4, RZ, RZ, 0x0 ;  /* 0x00000000ff048424 */ /* 0x000fe400078e00ff */
[----:B------:R-:W-:Y:S01]  /*0240*/  @!P0 IMAD.MOV.U32 R5, RZ, RZ, -0x80000 ;  /* 0xfff80000ff058424 */ /* 0x000fe200078e00ff */
[----:B------:R-:W-:Y:S06]  /*0250*/  @!P0 BRA `(.L_x_12) ;  /* 0x0000000000988947 */ /* 0x000fec0003800000 */
[----:B------:R-:W-:-:S06]  /*0260*/  DSETP.NEU.AND P0, PT, |R2|, +INF , PT ;  /* 0x7ff000000200742a */ /* 0x000fcc0003f0d200 */
[----:B------:R-:W-:-:S14]  /*0270*/  DSETP.NEU.AND P0, PT, R2, RZ, P0 ;  /* 0x000000ff0200722a */ /* 0x000fdc000070d000 */
[----:B------:R-:W-:Y:S01]  /*0280*/  @!P0 MOV R4, R2 ;  /* 0x0000000200048202 */ /* 0x000fe20000000f00 */
[----:B------:R-:W-:Y:S01]  /*0290*/  @!P0 IMAD.MOV.U32 R5, RZ, RZ, R3 ;  /* 0x000000ffff058224 */ /* 0x000fe200078e0003 */
[----:B------:R-:W-:Y:S06]  /*02a0*/  @!P0 BRA `(.L_x_12) ;  /* 0x0000000000848947 */ /* 0x000fec0003800000 */
[----:B------:R-:W-:-:S14]  /*02b0*/  DSETP.GTU.AND P0, PT, |R2|, +INF , PT ;  /* 0x7ff000000200742a */ /* 0x000fdc0003f0c200 */
[----:B------:R-:W-:Y:S01]  /*02c0*/  @P0 LOP3.LUT R5, R3, 0x80000, RZ, 0xfc, !PT ;  /* 0x0008000003050812 */ /* 0x000fe200078efcff */
[----:B------:R-:W-:Y:S01]  /*02d0*/  @P0 IMAD.MOV.U32 R4, RZ, RZ, R13 ;  /* 0x000000ffff040224 */ /* 0x000fe200078e000d */
[----:B------:R-:W-:Y:S06]  /*02e0*/  @P0 BRA `(.L_x_12) ;  /* 0x0000000000740947 */ /* 0x000fec0003800000 */
[----:B------:R-:W-:Y:S01]  /*02f0*/  DMUL R4, R2, 1.80143985094819840000e+16 ;  /* 0x4350000002047828 */ /* 0x000fe20000000000 */
[----:B------:R-:W-:-:S09]  /*0300*/  IMAD.MOV.U32 R2, RZ, RZ, 0x36 ;  /* 0x00000036ff027424 */ /* 0x000fd200078e00ff */
[----:B------:R-:W-:Y:S01]  /*0310*/  MOV R13, R4 ;  /* 0x00000004000d7202 */ /* 0x000fe20000000f00 */
[----:B------:R-:W-:Y:S06]  /*0320*/  BRA `(.L_x_13) ;  /* 0x0000000000047947 */ /* 0x000fec0003800000 */
.L_x_11:
[----:B------:R-:W-:-:S07]  /*0330*/  IMAD.MOV.U32 R2, RZ, RZ, RZ ;  /* 0x000000ffff027224 */ /* 0x000fce00078e00ff */
.L_x_13:
[----:B------:R-:W-:Y:S01]  /*0340*/  LOP3.LUT R3, R6, 0xfffffffe, RZ, 0xc0, !PT ;  /* 0xfffffffe06037812 */ /* 0x000fe200078ec0ff */
[----:B------:R-:W-:-:S04]  /*0350*/  IMAD.MOV.U32 R6, RZ, RZ, R13 ;  /* 0x000000ffff067224 */ /* 0x000fc800078e000d */
[C---:B------:R-:W-:Y:S01]  /*0360*/  VIADD R4, R3.reuse, 0xfffffc02 ;  /* 0xfffffc0203047836 */ /* 0x040fe20000000000 */
[----:B------:R-:W-:-:S03]  /*0370*/  IADD3 R3, PT, PT, R3, -0x3fe, -R2 ;  /* 0xfffffc0203037810 */ /* 0x000fc60007ffe802 */
[----:B------:R-:W-:Y:S02]  /*0380*/  IMAD R5, R4, -0x100000, R5 ;  /* 0xfff0000004057824 */ /* 0x000fe400078e0205 */
[----:B------:R-:W-:-:S03]  /*0390*/  IMAD.MOV.U32 R4, RZ, RZ, R13 ;  /* 0x000000ffff047224 */ /* 0x000fc600078e000d */
[----:B------:R-:W-:Y:S01]  /*03a0*/  IADD3 R7, PT, PT, R5, -0x100000, RZ ;  /* 0xfff0000005077810 */ /* 0x000fe20007ffe0ff */
[----:B------:R-:W0:Y:S08]  /*03b0*/  F2F.F32.F64 R16, R4 ;  /* 0x0000000400107310 */ /* 0x000e300000301000 */
[----:B0-----:R-:W0:Y:S08]  /*03c0*/  MUFU.RSQ R16, R16 ;  /* 0x0000001000107308 */ /* 0x001e300000001400 */
[----:B0-----:R-:W0:Y:S02]  /*03d0*/  F2F.F64.F32 R8, R16 ;  /* 0x0000001000087310 */ /* 0x001e240000201800 */
[----:B0-----:R-:W-:-:S08]  /*03e0*/  DMUL R10, R8, R8 ;  /* 0x00000008080a7228 */ /* 0x001fd00000000000 */
[----:B------:R-:W-:-:S08]  /*03f0*/  DFMA R10, R6, -R10, 0.5 ;  /* 0x3fe00000060a742b */ /* 0x000fd0000000080a */
[----:B------:R-:W-:-:S08]  /*0400*/  DFMA R10, R8, R10, R8 ;  /* 0x0000000a080a722b */ /* 0x000fd00000000008 */
[-C--:B------:R-:W-:Y:S02]  /*0410*/  DMUL R8, R4, R10.reuse ;  /* 0x0000000a04087228 */ /* 0x080fe40000000000 */
[----:B------:R-:W-:Y:S01]  /*0420*/  DMUL R6, R6, R10 ;  /* 0x0000000a06067228 */ /* 0x000fe20000000000 */
[----:B------:R-:W-:Y:S02]  /*0430*/  VIADD R15, R11, 0xfff00000 ;  /* 0xfff000000b0f7836 */ /* 0x000fe40000000000 */
[----:B------:R-:W-:-:S03]  /*0440*/  IMAD.MOV.U32 R14, RZ, RZ, R10 ;  /* 0x000000ffff0e7224 */ /* 0x000fc600078e000a */
[----:B------:R-:W-:Y:S02]  /*0450*/  DFMA R12, -R8, R8, R4 ;  /* 0x00000008080c722b */ /* 0x000fe40000000104 */
[----:B------:R-:W-:-:S06]  /*0460*/  DFMA R6, R10, -R6, 0.5 ;  /* 0x3fe000000a06742b */ /* 0x000fcc0000000806 */
[----:B------:R-:W-:Y:S02]  /*0470*/  DFMA R12, R12, R14, R8 ;  /* 0x0000000e0c0c722b */ /* 0x000fe40000000008 */
[----:B------:R-:W-:-:S06]  /*0480*/  DFMA R6, R14, R6, R14 ;  /* 0x000000060e06722b */ /* 0x000fcc000000000e */
[----:B------:R-:W-:-:S08]  /*0490*/  DFMA R4, -R12, R12, R4 ;  /* 0x0000000c0c04722b */ /* 0x000fd00000000104 */
[----:B------:R-:W-:-:S10]  /*04a0*/  DFMA.RM R4, R4, R6, R12 ;  /* 0x000000060404722b */ /* 0x000fd4000000400c */
[----:B------:R-:W-:-:S07]  /*04b0*/  LEA R5, R3, R5, 0x13 ;  /* 0x0000000503057211 */ /* 0x000fce00078e98ff */
.L_x_12:
[----:B------:R-:W-:Y:S02]  /*04c0*/  IMAD.MOV.U32 R2, RZ, RZ, R0 ;  /* 0x000000ffff027224 */ /* 0x000fe400078e0000 */
[----:B------:R-:W-:-:S04]  /*04d0*/  IMAD.MOV.U32 R3, RZ, RZ, 0x0 ;  /* 0x00000000ff037424 */ /* 0x000fc800078e00ff */
[----:B------:R-:W-:Y:S05]  /*04e0*/  RET.REL.NODEC R2 `(_Z16kernelFuncDoublePd) ;  /* 0xfffffff802c47950 */ /* 0x000fea0003c3ffff */
        .weak           $__internal_4_$__cuda_sm20_dsqrt_ru_f64
        .type           $__internal_4_$__cuda_sm20_dsqrt_ru_f64,@function
        .size           $__internal_4_$__cuda_sm20_dsqrt_ru_f64,($__internal_5_$__cuda_sm20_rcp_rz_f64 - $__internal_4_$__cuda_sm20_dsqrt_ru_f64)
$__internal_4_$__cuda_sm20_dsqrt_ru_f64:
        /* <DEDUP_REMOVED lines=24> */
[----:B------:R-:W-:Y:S01]  /*0670*/  IMAD.MOV.U32 R13, RZ, RZ, R4 ;  /* 0x000000ffff0d7224 */ /* 0x000fe200078e0004 */
[----:B------:R-:W-:Y:S06]  /*0680*/  BRA `(.L_x_16) ;  /* 0x0000000000047947 */ /* 0x000fec0003800000 */
.L_x_14:
[----:B------:R-:W-:-:S07]  /*0690*/  IMAD.MOV.U32 R2, RZ, RZ, RZ ;  /* 0x000000ffff027224 */ /* 0x000fce00078e00ff */
.L_x_16:
[----:B------:R-:W-:Y:S02]  /*06a0*/  LOP3.LUT R3, R7, 0xfffffffe, RZ, 0xc0, !PT ;  /* 0xfffffffe07037812 */ /* 0x000fe400078ec0ff */
[----:B------:R-:W-:-:S03]  /*06b0*/  MOV R4, R13 ;  /* 0x0000000d00047202 */ /* 0x000fc60000000f00 */
[C---:B------:R-:W-:Y:S01]  /*06c0*/  VIADD R5, R3.reuse, 0xfffffc02 ;  /* 0xfffffc0203057836 */ /* 0x040fe20000000000 */
[----:B------:R-:W-:-:S03]  /*06d0*/  IADD3 R3, PT, PT, R3, -0x3fe, -R2 ;  /* 0xfffffc0203037810 */ /* 0x000fc60007ffe802 */
[----:B------:R-:W-:Y:S02]  /*06e0*/  IMAD R5, R5, -0x100000, R6 ;  /* 0xfff0000005057824 */ /* 0x000fe400078e0206 */
[----:B------:R-:W-:Y:S02]  /*06f0*/  IMAD.MOV.U32 R6, RZ, RZ, R13 ;  /* 0x000000ffff067224 */ /* 0x000fe400078e000d */
[----:B------:R-:W0:Y:S01]  /*0700*/  F2F.F32.F64 R16, R4 ;  /* 0x0000000400107310 */ /* 0x000e220000301000 */
[----:B------:R-:W-:-:S07]  /*0710*/  VIADD R7, R5, 0xfff00000 ;  /* 0xfff0000005077836 */ /* 0x000fce0000000000 */
[----:B0-----:R-:W0:Y:S08]  /*0720*/  MUFU.RSQ R16, R16 ;  /* 0x0000001000107308 */ /* 0x001e300000001400 */
[----:B0-----:R-:W0:Y:S02]  /*0730*/  F2F.F64.F32 R8, R16 ;  /* 0x0000001000087310 */ /* 0x001e240000201800 */
[----:B0-----:R-:W-:-:S08]  /*0740*/  DMUL R10, R8, R8 ;  /* 0x00000008080a7228 */ /* 0x001fd00000000000 */
[----:B------:R-:W-:-:S08]  /*0750*/  DFMA R10, R6, -R10, 0.5 ;  /* 0x3fe00000060a742b */ /* 0x000fd0000000080a */
[----:B------:R-:W-:-:S08]  /*0760*/  DFMA R10, R8, R10, R8 ;  /* 0x0000000a080a722b */ /* 0x000fd00000000008 */
[-C--:B------:R-:W-:Y:S02]  /*0770*/  DMUL R8, R4, R10.reuse ;  /* 0x0000000a04087228 */ /* 0x080fe40000000000 */
[----:B------:R-:W-:Y:S01]  /*0780*/  DMUL R6, R6, R10 ;  /* 0x0000000a06067228 */ /* 0x000fe20000000000 */
[----:B------:R-:W-:Y:S01]  /*0790*/  VIADD R15, R11, 0xfff00000 ;  /* 0xfff000000b0f7836 */ /* 0x000fe20000000000 */
[----:B------:R-:W-:-:S04]  /*07a0*/  MOV R14, R10 ;  /* 0x0000000a000e7202 */ /* 0x000fc80000000f00 */
[----:B------:R-:W-:Y:S02]  /*07b0*/  DFMA R12, -R8, R8, R4 ;  /* 0x00000008080c722b */ /* 0x000fe40000000104 */
[----:B------:R-:W-:-:S06]  /*07c0*/  DFMA R6, R10, -R6, 0.5 ;  /* 0x3fe000000a06742b */ /* 0x000fcc0000000806 */
[----:B------:R-:W-:Y:S02]  /*07d0*/  DFMA R12, R12, R14, R8 ;  /* 0x0000000e0c0c722b */ /* 0x000fe40000000008 */
[----:B------:R-:W-:-:S06]  /*07e0*/  DFMA R6, R14, R6, R14 ;  /* 0x000000060e06722b */ /* 0x000fcc000000000e */
[----:B------:R-:W-:-:S08]  /*07f0*/  DFMA R4, -R12, R12, R4 ;  /* 0x0000000c0c04722b */ /* 0x000fd00000000104 */
[----:B------:R-:W-:-:S10]  /*0800*/  DFMA.RP R4, R4, R6, R12 ;  /* 0x000000060404722b */ /* 0x000fd4000000800c */
[----:B------:R-:W-:Y:S02]  /*0810*/  IMAD R3, R3, 0x80000, R5 ;  /* 0x0008000003037824 */ /* 0x000fe400078e0205 */
[----:B------:R-:W-:-:S07]  /*0820*/  IMAD.MOV.U32 R2, RZ, RZ, R4 ;  /* 0x000000ffff027224 */ /* 0x000fce00078e0004 */
.L_x_15:
[----:B------:R-:W-:Y:S01]  /*0830*/  IMAD.MOV.U32 R4, RZ, RZ, R0 ;  /* 0x000000ffff047224 */ /* 0x000fe200078e0000 */
[----:B------:R-:W-:-:S04]  /*0840*/  MOV R5, 0x0 ;  /* 0x0000000000057802 */ /* 0x000fc80000000f00 */
[----:B------:R-:W-:Y:S05]  /*0850*/  RET.REL.NODEC R4 `(_Z16kernelFuncDoublePd) ;  /* 0xfffffff404e87950 */ /* 0x000fea0003c3ffff */
        .weak           $__internal_5_$__cuda_sm20_rcp_rz_f64
        .type           $__internal_5_$__cuda_sm20_rcp_rz_f64,@function
        .size           $__internal_5_$__cuda_sm20_rcp_rz_f64,(.L_x_28 - $__internal_5_$__cuda_sm20_rcp_rz_f64)
$__internal_5_$__cuda_sm20_rcp_rz_f64:
[----:B------:R-:W-:Y:S01]  /*0860*/  IMAD.SHL.U32 R0, R3, 0x2, RZ ;  /* 0x0000000203007824 */ /* 0x000fe200078e00ff */
[----:B------:R-:W-:Y:S01]  /*0870*/  MOV R8, R3 ;  /* 0x0000000300087202 */ /* 0x000fe20000000f00 */
[----:B------:R-:W-:-:S03]  /*0880*/  IMAD.MOV.U32 R11, RZ, RZ, R2 ;  /* 0x000000ffff0b7224 */ /* 0x000fc600078e0002 */
[----:B------:R-:W-:-:S05]  /*0890*/  SHF.R.U32.HI R0, RZ, 0x15, R0 ;  /* 0x00000015ff007819 */ /* 0x000fca0000011600 */
[----:B------:R-:W-:-:S05]  /*08a0*/  VIADD R5, R0, 0xffffffff ;  /* 0xffffffff00057836 */ /* 0x000fca0000000000 */
[----:B------:R-:W-:-:S13]  /*08b0*/  ISETP.GT.U32.AND P0, PT, R5, 0x7fd, PT ;  /* 0x000007fd0500780c */ /* 0x000fda0003f04070 */
[----:B------:R-:W-:Y:S05]  /*08c0*/  @!P0 BRA `(.L_x_17) ;  /* 0x0000000000508947 */ /* 0x000fea0003800000 */
[----:B------:R-:W-:-:S14]  /*08d0*/  DSETP.GTU.AND P0, PT, |R2|, +INF , PT ;  /* 0x7ff000000200742a */ /* 0x000fdc0003f0c200 */
[----:B------:R-:W-:Y:S01]  /*08e0*/  @P0 LOP3.LUT R7, R3, 0x80000, RZ, 0xfc, !PT ;  /* 0x0008000003070812 */ /* 0x000fe200078efcff */
[----:B------:R-:W-:Y:S01]  /*08f0*/  @P0 IMAD.MOV.U32 R6, RZ, RZ, R11 ;  /* 0x000000ffff060224 */ /* 0x000fe200078e000b */
[----:B------:R-:W-:Y:S06]  /*0900*/  @P0 BRA `(.L_x_18) ;  /* 0x0000000000dc0947 */ /* 0x000fec0003800000 */
[----:B------:R-:W-:-:S14]  /*0910*/  DSETP.NEU.AND P0, PT, |R2|, +INF , PT ;  /* 0x7ff000000200742a */ /* 0x000fdc0003f0d200 */
[----:B------:R-:W-:Y:S01]  /*0920*/  @!P0 LOP3.LUT R7, R3, 0x80000000, RZ, 0xc0, !PT ;  /* 0x8000000003078812 */ /* 0x000fe200078ec0ff */
[----:B------:R-:W-:Y:S01]  /*0930*/  @!P0 IMAD.MOV.U32 R6, RZ, RZ, RZ ;  /* 0x000000ffff068224 */ /* 0x000fe200078e00ff */
[----:B------:R-:W-:Y:S06]  /*0940*/  @!P0 BRA `(.L_x_18) ;  /* 0x0000000000cc8947 */ /* 0x000fec0003800000 */
[----:B------:R-:W-:-:S14]  /*0950*/  DSETP.NEU.AND P0, PT, R2, RZ, PT ;  /* 0x000000ff0200722a */ /* 0x000fdc0003f0d000 */
[----:B------:R-:W-:-:S04]  /*0960*/  @!P0 LOP3.LUT R6, R3, 0x80000000, RZ, 0xc0, !PT ;  /* 0x8000000003068812 */ /* 0x000fc800078ec0ff */
[----:B------:R-:W-:Y:S01]  /*0970*/  @!P0 LOP3.LUT R7, R6, 0x7ff00000, RZ, 0xfc, !PT ;  /* 0x7ff0000006078812 */ /* 0x000fe200078efcff */
[----:B------:R-:W-:Y:S01]  /*0980*/  @!P0 IMAD.MOV.U32 R6, RZ, RZ, RZ ;  /* 0x000000ffff068224 */ /* 0x000fe200078e00ff */
[----:B------:R-:W-:Y:S06]  /*0990*/  @!P0 BRA `(.L_x_18) ;  /* 0x0000000000b88947 */ /* 0x000fec0003800000 */
[----:B------:R-:W-:-:S13]  /*09a0*/  ISETP.GE.AND P0, PT, R5, RZ, PT ;  /* 0x000000ff0500720c */ /* 0x000fda0003f06270 */
[----:B------:R-:W-:Y:S01]  /*09b0*/  @!P0 DMUL R6, R2, 1.80143985094819840000e+16 ;  /* 0x4350000002068828 */ /* 0x000fe20000000000 */
[----:B------:R-:W-:Y:S01]  /*09c0*/  @!P0 MOV R5, 0x36 ;  /* 0x0000003600058802 */ /* 0x000fe20000000f00 */
[----:B------:R-:W-:-:S08]  /*09d0*/  @P0 IMAD.MOV.U32 R5, RZ, RZ, RZ ;  /* 0x000000ffff050224 */ /* 0x000fd000078e00ff */
[----:B------:R-:W-:Y:S02]  /*09e0*/  @!P0 IMAD.MOV.U32 R11, RZ, RZ, R6 ;  /* 0x000000ffff0b8224 */ /* 0x000fe400078e0006 */
[----:B------:R-:W-:Y:S01]  /*09f0*/  @!P0 IMAD.MOV.U32 R8, RZ, RZ, R7 ;  /* 0x000000ffff088224 */ /* 0x000fe200078e0007 */
[----:B------:R-:W-:Y:S06]  /*0a00*/  BRA `(.L_x_19) ;  /* 0x0000000000047947 */ /* 0x000fec0003800000 */
.L_x_17:
[----:B------:R-:W-:-:S07]  /*0a10*/  MOV R5, RZ ;  /* 0x000000ff00057202 */ /* 0x000fce0000000f00 */
.L_x_19:
[----:B------:R-:W-:Y:S02]  /*0a20*/  VIADD R7, R0, 0xfffffc01 ;  /* 0xfffffc0100077836 */ /* 0x000fe40000000000 */
[----:B------:R-:W-:Y:S02]  /*0a30*/  IMAD.MOV.U32 R6, RZ, RZ, R11 ;  /* 0x000000ffff067224 */ /* 0x000fe400078e000b */
        /* <DEDUP_REMOVED lines=12> */
[----:B------:R-:W-:-:S05]  /*0b00*/  IMAD.SHL.U32 R8, R7, 0x2, RZ ;  /* 0x0000000207087824 */ /* 0x000fca00078e00ff */
[----:B------:R-:W-:-:S04]  /*0b10*/  SHF.R.U32.HI R8, RZ, 0x15, R8 ;  /* 0x00000015ff087819 */ /* 0x000fc80000011608 */
[----:B------:R-:W-:-:S05]  /*0b20*/  IADD3 R11, PT, PT, R5, R8, -R0 ;  /* 0x00000008050b7210 */ /* 0x000fca0007ffe800 */
[----:B------:R-:W-:-:S05]  /*0b30*/  VIADD R0, R11, 0x3fe ;  /* 0x000003fe0b007836 */ /* 0x000fca0000000000 */
[----:B------:R-:W-:-:S13]  /*0b40*/  ISETP.GT.U32.AND P0, PT, R0, 0x7fd, PT ;  /* 0x000007fd0000780c */ /* 0x000fda0003f04070 */
[----:B------:R-:W-:Y:S02]  /*0b50*/  @!P0 IADD3 R5, PT, PT, R11, 0x3ff, -R8 ;  /* 0x000003ff0b058810 */ /* 0x000fe40007ffe808 */
[----:B------:R-:W-:-:S03]  /*0b60*/  @!P0 MOV R0, R6 ;  /* 0x0000000600008202 */ /* 0x000fc60000000f00 */
[----:B------:R-:W-:Y:S01]  /*0b70*/  @!P0 IMAD R5, R5, 0x100000, R7 ;  /* 0x0010000005058824 */ /* 0x000fe200078e0207 */
[----:B------:R-:W-:Y:S06]  /*0b80*/  @!P0 BRA `(.L_x_20) ;  /* 0x0000000000348947 */ /* 0x000fec0003800000 */
[----:B------:R-:W-:-:S13]  /*0b90*/  ISETP.GT.AND P0, PT, R11, 0x3ff, PT ;  /* 0x000003ff0b00780c */ /* 0x000fda0003f04270 */
[----:B------:R-:W-:Y:S01]  /*0ba0*/  @P0 IMAD.MOV.U32 R8, RZ, RZ, -0x1 ;  /* 0xffffffffff080424 */ /* 0x000fe200078e00ff */
[----:B------:R-:W-:Y:S01]  /*0bb0*/  @P0 MOV R9, 0x7fefffff ;  /* 0x7fefffff00090802 */ /* 0x000fe20000000f00 */
[----:B------:R-:W-:Y:S06]  /*0bc0*/  @P0 BRA `(.L_x_21) ;  /* 0x00000000001c0947 */ /* 0x000fec0003800000 */
[----:B------:R-:W-:-:S13]  /*0bd0*/  ISETP.GE.AND P0, PT, R11, -0x434, PT ;  /* 0xfffffbcc0b00780c */ /* 0x000fda0003f06270 */
[----:B------:R-:W-:Y:S02]  /*0be0*/  @P0 LOP3.LUT R0, R7, 0xfffff, RZ, 0xc0, !PT ;  /* 0x000fffff07000812 */ /* 0x000fe400078ec0ff */
[----:B------:R-:W-:Y:S02]  /*0bf0*/  @!P0 CS2R R8, SRZ ;  /* 0x0000000000088805 */ /* 0x000fe4000001ff00 */
[----:B------:R-:W-:Y:S02]  /*0c00*/  @P0 IADD3 R5, PT, PT, -R11, -0x3fe, RZ ;  /* 0xfffffc020b050810 */ /* 0x000fe40007ffe1ff */
[----:B------:R-:W-:-:S04]  /*0c10*/  @P0 LOP3.LUT R0, R0, 0x100000, RZ, 0xfc, !PT ;  /* 0x0010000000000812 */ /* 0x000fc800078efcff */
[-CC-:B------:R-:W-:Y:S02]  /*0c20*/  @P0 SHF.R.S64 R8, R6, R5.reuse, R0.reuse ;  /* 0x0000000506080219 */ /* 0x180fe40000001000 */
[----:B------:R-:W-:-:S07]  /*0c30*/  @P0 SHF.R.S32.HI R9, RZ, R5, R0 ;  /* 0x00000005ff090219 */ /* 0x000fce0000011400 */
.L_x_21:
[----:B------:R-:W-:Y:S01]  /*0c40*/  LOP3.LUT R5, R9, 0x80000000, R7, 0xf8, !PT ;  /* 0x8000000009057812 */ /* 0x000fe200078ef807 */
[----:B------:R-:W-:-:S07]  /*0c50*/  IMAD.MOV.U32 R0, RZ, RZ, R8 ;  /* 0x000000ffff007224 */ /* 0x000fce00078e0008 */
.L_x_20:
[----:B------:R-:W-:Y:S01]  /*0c60*/  IMAD.MOV.U32 R6, RZ, RZ, R0 ;  /* 0x000000ffff067224 */ /* 0x000fe200078e0000 */
[----:B------:R-:W-:-:S07]  /*0c70*/  MOV R7, R5 ;  /* 0x0000000500077202 */ /* 0x000fce0000000f00 */
.L_x_18:
[----:B------:R-:W-:-:S04]  /*0c80*/  IMAD.MOV.U32 R5, RZ, RZ, 0x0 ;  /* 0x00000000ff057424 */ /* 0x000fc800078e00ff */
[----:B------:R-:W-:Y:S05]  /*0c90*/  RET.REL.NODEC R4 `(_Z16kernelFuncDoublePd) ;  /* 0xfffffff004d87950 */ /* 0x000fea0003c3ffff */
.L_x_22:
        /* <DEDUP_REMOVED lines=14> */
.L_x_28:


//--------------------- .nv.shared.reserved.0     --------------------------
	.section	.nv.shared.reserved.0,"aw",@nobits
	.weak		__nv_reservedSMEM_offset_0_alias
	.size		__nv_reservedSMEM_offset_0_alias, 0, 64
	.other		__nv_reservedSMEM_offset_0_alias,@"STO_CUDA_RESERVED_SHARED STV_DEFAULT"
__nv_reservedSMEM_offset_0_alias:
	.zero		0
	.zero		64


//--------------------- .nv.constant0._Z15kernelFuncFloatPf --------------------------
	.section	.nv.constant0._Z15kernelFuncFloatPf,"a",@progbits
	.sectionflags	@""
	.align	4
.nv.constant0._Z15kernelFuncFloatPf:
	.zero		904


//--------------------- .nv.constant0._Z16kernelFuncDoublePd --------------------------
	.section	.nv.constant0._Z16kernelFuncDoublePd,"a",@progbits
	.sectionflags	@""
	.align	4
.nv.constant0._Z16kernelFuncDoublePd:
	.zero		904


//--------------------- SYMBOLS --------------------------

	.type		.nv.reservedSmem.offset0,@object
	.size		.nv.reservedSmem.offset0,0x4
